//
// Generated by NVIDIA NVVM Compiler
//
// Compiler Build ID: CL-36424714
// Cuda compilation tools, release 13.0, V13.0.88
// Based on NVVM 20.0.0
//

.version 9.0
.target sm_100
.address_size 64

	// .globl	_Z15fwtBatch1KernelPfS_i
.extern .shared .align 16 .b8 s_data[];

.visible .entry _Z15fwtBatch1KernelPfS_i(
	.param .u64 .ptr .align 1 _Z15fwtBatch1KernelPfS_i_param_0,
	.param .u64 .ptr .align 1 _Z15fwtBatch1KernelPfS_i_param_1,
	.param .u32 _Z15fwtBatch1KernelPfS_i_param_2
)
{
	.reg .pred 	%p<15>;
	.reg .b32 	%r<90>;
	.reg .b32 	%f<35>;
	.reg .b64 	%rd<14>;

	ld.param.u64 	%rd4, [_Z15fwtBatch1KernelPfS_i_param_0];
	ld.param.u64 	%rd5, [_Z15fwtBatch1KernelPfS_i_param_1];
	ld.param.u32 	%r34, [_Z15fwtBatch1KernelPfS_i_param_2];
	mov.b32 	%r35, 1;
	shl.b32 	%r1, %r35, %r34;
	mov.u32 	%r36, %ctaid.x;
	shl.b32 	%r37, %r36, %r34;
	cvt.s64.s32 	%rd1, %r37;
	mov.u32 	%r89, %tid.x;
	setp.ge.s32 	%p1, %r89, %r1;
	@%p1 bra 	$L__BB0_3;
	mov.u32 	%r3, %ntid.x;
	cvta.to.global.u64 	%rd2, %rd5;
	mov.u32 	%r39, s_data;
	mov.u32 	%r81, %r89;
$L__BB0_2:
	cvt.s64.s32 	%rd6, %r81;
	add.s64 	%rd7, %rd6, %rd1;
	shl.b64 	%rd8, %rd7, 2;
	add.s64 	%rd9, %rd2, %rd8;
	ld.global.f32 	%f1, [%rd9];
	shl.b32 	%r38, %r81, 2;
	add.s32 	%r40, %r39, %r38;
	st.shared.f32 	[%r40], %f1;
	add.s32 	%r81, %r81, %r3;
	setp.lt.s32 	%p2, %r81, %r1;
	@%p2 bra 	$L__BB0_2;
$L__BB0_3:
	and.b32  	%r42, %r34, 1;
	setp.eq.b32 	%p3, %r42, 1;
	not.pred 	%p4, %p3;
	mov.b32 	%r88, 1;
	@%p4 bra 	$L__BB0_11;
	barrier.sync 	0;
	shr.s32 	%r6, %r1, 1;
	setp.ge.s32 	%p5, %r89, %r6;
	mov.b32 	%r88, 2;
	@%p5 bra 	$L__BB0_11;
	mov.u32 	%r7, %ntid.x;
	add.s32 	%r44, %r89, %r7;
	max.u32 	%r45, %r6, %r44;
	setp.lt.u32 	%p6, %r44, %r6;
	selp.u32 	%r46, 1, 0, %p6;
	add.s32 	%r47, %r44, %r46;
	sub.s32 	%r48, %r45, %r47;
	div.u32 	%r49, %r48, %r7;
	add.s32 	%r8, %r49, %r46;
	and.b32  	%r50, %r8, 3;
	setp.eq.s32 	%p7, %r50, 3;
	mov.u32 	%r86, %r89;
	@%p7 bra 	$L__BB0_8;
	add.s32 	%r51, %r8, 1;
	and.b32  	%r52, %r51, 3;
	shl.b32 	%r53, %r89, 3;
	mov.u32 	%r54, s_data;
	add.s32 	%r83, %r54, %r53;
	shl.b32 	%r10, %r7, 3;
	neg.s32 	%r82, %r52;
	mad.lo.s32 	%r86, %r7, %r52, %r89;
$L__BB0_7:
	.pragma "nounroll";
	ld.shared.v2.f32 	{%f2, %f3}, [%r83];
	add.f32 	%f4, %f2, %f3;
	sub.f32 	%f5, %f2, %f3;
	st.shared.v2.f32 	[%r83], {%f4, %f5};
	add.s32 	%r83, %r83, %r10;
	add.s32 	%r82, %r82, 1;
	setp.ne.s32 	%p8, %r82, 0;
	@%p8 bra 	$L__BB0_7;
$L__BB0_8:
	setp.lt.u32 	%p9, %r8, 3;
	@%p9 bra 	$L__BB0_11;
	shl.b32 	%r18, %r86, 3;
	shl.b32 	%r19, %r7, 5;
	shl.b32 	%r57, %r7, 4;
	add.s32 	%r20, %r57, %r18;
	mad.lo.s32 	%r21, %r7, 24, %r18;
	shl.b32 	%r58, %r7, 3;
	add.s32 	%r22, %r58, %r18;
	mov.u32 	%r85, s_data;
$L__BB0_10:
	add.s32 	%r60, %r85, %r18;
	ld.shared.v2.f32 	{%f6, %f7}, [%r60];
	add.f32 	%f8, %f6, %f7;
	sub.f32 	%f9, %f6, %f7;
	st.shared.v2.f32 	[%r60], {%f8, %f9};
	add.s32 	%r61, %r86, %r7;
	add.s32 	%r62, %r85, %r22;
	ld.shared.v2.f32 	{%f10, %f11}, [%r62];
	add.f32 	%f12, %f10, %f11;
	sub.f32 	%f13, %f10, %f11;
	st.shared.v2.f32 	[%r62], {%f12, %f13};
	add.s32 	%r63, %r61, %r7;
	add.s32 	%r64, %r85, %r20;
	ld.shared.v2.f32 	{%f14, %f15}, [%r64];
	add.f32 	%f16, %f14, %f15;
	sub.f32 	%f17, %f14, %f15;
	st.shared.v2.f32 	[%r64], {%f16, %f17};
	add.s32 	%r65, %r63, %r7;
	add.s32 	%r66, %r85, %r21;
	ld.shared.v2.f32 	{%f18, %f19}, [%r66];
	add.f32 	%f20, %f18, %f19;
	sub.f32 	%f21, %f18, %f19;
	st.shared.v2.f32 	[%r66], {%f20, %f21};
	add.s32 	%r86, %r65, %r7;
	add.s32 	%r85, %r85, %r19;
	setp.lt.s32 	%p10, %r86, %r6;
	@%p10 bra 	$L__BB0_10;
$L__BB0_11:
	shr.s32 	%r28, %r1, 2;
	setp.gt.s32 	%p11, %r88, %r28;
	@%p11 bra 	$L__BB0_14;
	mov.u32 	%r73, s_data;
$L__BB0_13:
	add.s32 	%r67, %r88, -1;
	and.b32  	%r68, %r67, %r89;
	sub.s32 	%r69, %r89, %r68;
	shl.b32 	%r70, %r69, 2;
	add.s32 	%r71, %r70, %r68;
	barrier.sync 	0;
	shl.b32 	%r72, %r71, 2;
	add.s32 	%r74, %r73, %r72;
	ld.shared.f32 	%f22, [%r74];
	shl.b32 	%r88, %r88, 2;
	add.s32 	%r75, %r74, %r88;
	ld.shared.f32 	%f23, [%r75];
	add.s32 	%r76, %r75, %r88;
	ld.shared.f32 	%f24, [%r76];
	add.s32 	%r77, %r76, %r88;
	ld.shared.f32 	%f25, [%r77];
	add.f32 	%f26, %f22, %f24;
	sub.f32 	%f27, %f22, %f24;
	add.f32 	%f28, %f23, %f25;
	sub.f32 	%f29, %f23, %f25;
	add.f32 	%f30, %f26, %f28;
	st.shared.f32 	[%r74], %f30;
	sub.f32 	%f31, %f26, %f28;
	st.shared.f32 	[%r75], %f31;
	add.f32 	%f32, %f27, %f29;
	st.shared.f32 	[%r76], %f32;
	sub.f32 	%f33, %f27, %f29;
	st.shared.f32 	[%r77], %f33;
	setp.le.s32 	%p12, %r88, %r28;
	@%p12 bra 	$L__BB0_13;
$L__BB0_14:
	setp.ge.s32 	%p13, %r89, %r1;
	barrier.sync 	0;
	@%p13 bra 	$L__BB0_17;
	mov.u32 	%r31, %ntid.x;
	cvta.to.global.u64 	%rd3, %rd4;
	mov.u32 	%r79, s_data;
$L__BB0_16:
	shl.b32 	%r78, %r89, 2;
	add.s32 	%r80, %r79, %r78;
	ld.shared.f32 	%f34, [%r80];
	cvt.s64.s32 	%rd10, %r89;
	add.s64 	%rd11, %rd10, %rd1;
	shl.b64 	%rd12, %rd11, 2;
	add.s64 	%rd13, %rd3, %rd12;
	st.global.f32 	[%rd13], %f34;
	add.s32 	%r89, %r89, %r31;
	setp.lt.s32 	%p14, %r89, %r1;
	@%p14 bra 	$L__BB0_16;
$L__BB0_17:
	ret;

}
	// .globl	_Z15fwtBatch2KernelPfS_i
.visible .entry _Z15fwtBatch2KernelPfS_i(
	.param .u64 .ptr .align 1 _Z15fwtBatch2KernelPfS_i_param_0,
	.param .u64 .ptr .align 1 _Z15fwtBatch2KernelPfS_i_param_1,
	.param .u32 _Z15fwtBatch2KernelPfS_i_param_2
)
{
	.reg .b32 	%r<16>;
	.reg .b32 	%f<13>;
	.reg .b64 	%rd<18>;

	ld.param.u64 	%rd1, [_Z15fwtBatch2KernelPfS_i_param_0];
	ld.param.u64 	%rd2, [_Z15fwtBatch2KernelPfS_i_param_1];
	ld.param.u32 	%r1, [_Z15fwtBatch2KernelPfS_i_param_2];
	cvta.to.global.u64 	%rd3, %rd1;
	cvta.to.global.u64 	%rd4, %rd2;
	mov.u32 	%r2, %ctaid.x;
	mov.u32 	%r3, %ntid.x;
	mov.u32 	%r4, %tid.x;
	mad.lo.s32 	%r5, %r2, %r3, %r4;
	mov.u32 	%r6, %nctaid.x;
	mov.u32 	%r7, %ctaid.y;
	mul.lo.s32 	%r8, %r6, %r3;
	mul.lo.s32 	%r9, %r8, %r7;
	shl.b32 	%r10, %r9, 2;
	cvt.u64.u32 	%rd5, %r10;
	add.s32 	%r11, %r1, -1;
	and.b32  	%r12, %r11, %r5;
	sub.s32 	%r13, %r5, %r12;
	shl.b32 	%r14, %r13, 2;
	add.s32 	%r15, %r14, %r12;
	cvt.s64.s32 	%rd6, %r15;
	add.s64 	%rd7, %rd5, %rd6;
	shl.b64 	%rd8, %rd7, 2;
	add.s64 	%rd9, %rd4, %rd8;
	ld.global.f32 	%f1, [%rd9];
	mul.wide.s32 	%rd10, %r1, 4;
	add.s64 	%rd11, %rd9, %rd10;
	ld.global.f32 	%f2, [%rd11];
	add.s64 	%rd12, %rd11, %rd10;
	ld.global.f32 	%f3, [%rd12];
	add.s64 	%rd13, %rd12, %rd10;
	ld.global.f32 	%f4, [%rd13];
	add.f32 	%f5, %f1, %f3;
	sub.f32 	%f6, %f1, %f3;
	add.f32 	%f7, %f2, %f4;
	sub.f32 	%f8, %f2, %f4;
	add.f32 	%f9, %f5, %f7;
	add.s64 	%rd14, %rd3, %rd8;
	st.global.f32 	[%rd14], %f9;
	sub.f32 	%f10, %f5, %f7;
	add.s64 	%rd15, %rd14, %rd10;
	st.global.f32 	[%rd15], %f10;
	add.f32 	%f11, %f6, %f8;
	add.s64 	%rd16, %rd15, %rd10;
	st.global.f32 	[%rd16], %f11;
	sub.f32 	%f12, %f6, %f8;
	add.s64 	%rd17, %rd16, %rd10;
	st.global.f32 	[%rd17], %f12;
	ret;

}


// ===== COMPILED SASS (sm_100) =====

	.target	sm_100

	.elftype	@"ET_EXEC"


//--------------------- .note.nv.tkinfo           --------------------------
	.section	.note.nv.tkinfo,"",@"SHT_NOTE"
	.sectionflags	@"SHF_NOTE_NV_TKINFO"
	.tkinfo
        /*0018*/ 	.word	0x00000002
        /*0030*/ 	.string	""
        /*0030*/ 	.string	"ptxas"
        /*0030*/ 	.string	"Cuda compilation tools, release 13.0, V13.0.88"
        /*0030*/ 	.string	"Build cuda_13.0.r13.0/compiler.36424714_0"
        /*0030*/ 	.string	"-arch sm_100 -m 64 "



//--------------------- .note.nv.cuinfo           --------------------------
	.section	.note.nv.cuinfo,"",@"SHT_NOTE"
	.sectionflags	@"SHF_NOTE_NV_CUINFO"
        /*0018*/ 	.short	0x0002
        /*001a*/ 	.short	0x0064
        /*001c*/ 	.short	0x0082
	.zero		2


//--------------------- .nv.info                  --------------------------
	.section	.nv.info,"",@"SHT_CUDA_INFO"
	.align	4


	//----- nvinfo : EIATTR_REGCOUNT
	.align		4
        /*0000*/ 	.byte	0x04, 0x2f
        /*0002*/ 	.short	(.L_1 - .L_0)
	.align		4
.L_0:
        /*0004*/ 	.word	index@(_Z15fwtBatch1KernelPfS_i)
        /*0008*/ 	.word	0x0000001a


	//----- nvinfo : EIATTR_FRAME_SIZE
	.align		4
.L_1:
        /*000c*/ 	.byte	0x04, 0x11
        /*000e*/ 	.short	(.L_3 - .L_2)
	.align		4
.L_2:
        /*0010*/ 	.word	index@(_Z15fwtBatch1KernelPfS_i)
        /*0014*/ 	.word	0x00000000


	//----- nvinfo : EIATTR_REGCOUNT
	.align		4
.L_3:
        /*0018*/ 	.byte	0x04, 0x2f
        /*001a*/ 	.short	(.L_5 - .L_4)
	.align		4
.L_4:
        /*001c*/ 	.word	index@(_Z15fwtBatch2KernelPfS_i)
        /*0020*/ 	.word	0x00000014


	//----- nvinfo : EIATTR_FRAME_SIZE
	.align		4
.L_5:
        /*0024*/ 	.byte	0x04, 0x11
        /*0026*/ 	.short	(.L_7 - .L_6)
	.align		4
.L_6:
        /*0028*/ 	.word	index@(_Z15fwtBatch2KernelPfS_i)
        /*002c*/ 	.word	0x00000000


	//----- nvinfo : EIATTR_MIN_STACK_SIZE
	.align		4
.L_7:
        /*0030*/ 	.byte	0x04, 0x12
        /*0032*/ 	.short	(.L_9 - .L_8)
	.align		4
.L_8:
        /*0034*/ 	.word	index@(_Z15fwtBatch2KernelPfS_i)
        /*0038*/ 	.word	0x00000000


	//----- nvinfo : EIATTR_MIN_STACK_SIZE
	.align		4
.L_9:
        /*003c*/ 	.byte	0x04, 0x12
        /*003e*/ 	.short	(.L_11 - .L_10)
	.align		4
.L_10:
        /*0040*/ 	.word	index@(_Z15fwtBatch1KernelPfS_i)
        /*0044*/ 	.word	0x00000000
.L_11:


//--------------------- .nv.compat                --------------------------
	.section	.nv.compat,"",@"SHT_CUDA_COMPAT_INFO"
	.align	4
        /*0000*/ 	.byte	0x02, 0x09, 0x00, 0x00, 0x02, 0x02, 0x01, 0x00, 0x02, 0x05, 0x05, 0x00, 0x03, 0x07, 0x01, 0x01
        /*0010*/ 	.byte	0x02, 0x03, 0x00, 0x00, 0x02, 0x06, 0x01, 0x00, 0x04, 0x0b, 0x08, 0x00, 0x09, 0x00, 0x00, 0x00
        /*0020*/ 	.byte	0x00, 0x00, 0x00, 0x00


//--------------------- .nv.info._Z15fwtBatch2KernelPfS_i --------------------------
	.section	.nv.info._Z15fwtBatch2KernelPfS_i,"",@"SHT_CUDA_INFO"
	.sectionflags	@""
	.align	4


	//----- nvinfo : EIATTR_CUDA_API_VERSION
	.align		4
        /*0000*/ 	.byte	0x04, 0x37
        /*0002*/ 	.short	(.L_13 - .L_12)
.L_12:
        /*0004*/ 	.word	0x00000082


	//----- nvinfo : EIATTR_KPARAM_INFO
	.align		4
.L_13:
        /*0008*/ 	.byte	0x04, 0x17
        /*000a*/ 	.short	(.L_15 - .L_14)
.L_14:
        /*000c*/ 	.word	0x00000000
        /*0010*/ 	.short	0x0002
        /*0012*/ 	.short	0x0010
        /*0014*/ 	.byte	0x00, 0xf0, 0x11, 0x00


	//----- nvinfo : EIATTR_KPARAM_INFO
	.align		4
.L_15:
        /*0018*/ 	.byte	0x04, 0x17
        /*001a*/ 	.short	(.L_17 - .L_16)
.L_16:
        /*001c*/ 	.word	0x00000000
        /*0020*/ 	.short	0x0001
        /*0022*/ 	.short	0x0008
        /*0024*/ 	.byte	0x00, 0xf5, 0x21, 0x00


	//----- nvinfo : EIATTR_KPARAM_INFO
	.align		4
.L_17:
        /*0028*/ 	.byte	0x04, 0x17
        /*002a*/ 	.short	(.L_19 - .L_18)
.L_18:
        /*002c*/ 	.word	0x00000000
        /*0030*/ 	.short	0x0000
        /*0032*/ 	.short	0x0000
        /*0034*/ 	.byte	0x00, 0xf5, 0x21, 0x00


	//----- nvinfo : EIATTR_SPARSE_MMA_MASK
	.align		4
.L_19:
        /*0038*/ 	.byte	0x03, 0x50
        /*003a*/ 	.short	0x0000


	//----- nvinfo : EIATTR_MAXREG_COUNT
	.align		4
        /*003c*/ 	.byte	0x03, 0x1b
        /*003e*/ 	.short	0x00ff


	//----- nvinfo : EIATTR_MERCURY_ISA_VERSION
	.align		4
        /*0040*/ 	.byte	0x03, 0x5f
        /*0042*/ 	.short	0x0101


	//----- nvinfo : EIATTR_VRC_CTA_INIT_COUNT
	.align		4
        /*0044*/ 	.byte	0x02, 0x4a
	.zero		1
	.zero		1


	//----- nvinfo : EIATTR_EXIT_INSTR_OFFSETS
	.align		4
        /*0048*/ 	.byte	0x04, 0x1c
        /*004a*/ 	.short	(.L_21 - .L_20)


	//   ....[0]....
.L_20:
        /*004c*/ 	.word	0x000002e0


	//----- nvinfo : EIATTR_CBANK_PARAM_SIZE
	.align		4
.L_21:
        /*0050*/ 	.byte	0x03, 0x19
        /*0052*/ 	.short	0x0014


	//----- nvinfo : EIATTR_PARAM_CBANK
	.align		4
        /*0054*/ 	.byte	0x04, 0x0a
        /*0056*/ 	.short	(.L_23 - .L_22)
	.align		4
.L_22:
        /*0058*/ 	.word	index@(.nv.constant0._Z15fwtBatch2KernelPfS_i)
        /*005c*/ 	.short	0x0380
        /*005e*/ 	.short	0x0014


	//----- nvinfo : EIATTR_SW_WAR
	.align		4
.L_23:
        /*0060*/ 	.byte	0x04, 0x36
        /*0062*/ 	.short	(.L_25 - .L_24)
.L_24:
        /*0064*/ 	.word	0x00000008
.L_25:


//--------------------- .nv.info._Z15fwtBatch1KernelPfS_i --------------------------
	.section	.nv.info._Z15fwtBatch1KernelPfS_i,"",@"SHT_CUDA_INFO"
	.sectionflags	@""
	.align	4


	//----- nvinfo : EIATTR_CUDA_API_VERSION
	.align		4
        /*0000*/ 	.byte	0x04, 0x37
        /*0002*/ 	.short	(.L_27 - .L_26)
.L_26:
        /*0004*/ 	.word	0x00000082


	//----- nvinfo : EIATTR_KPARAM_INFO
	.align		4
.L_27:
        /*0008*/ 	.byte	0x04, 0x17
        /*000a*/ 	.short	(.L_29 - .L_28)
.L_28:
        /*000c*/ 	.word	0x00000000
        /*0010*/ 	.short	0x0002
        /*0012*/ 	.short	0x0010
        /*0014*/ 	.byte	0x00, 0xf0, 0x11, 0x00


	//----- nvinfo : EIATTR_KPARAM_INFO
	.align		4
.L_29:
        /*0018*/ 	.byte	0x04, 0x17
        /*001a*/ 	.short	(.L_31 - .L_30)
.L_30:
        /*001c*/ 	.word	0x00000000
        /*0020*/ 	.short	0x0001
        /*0022*/ 	.short	0x0008
        /*0024*/ 	.byte	0x00, 0xf5, 0x21, 0x00


	//----- nvinfo : EIATTR_KPARAM_INFO
	.align		4
.L_31:
        /*0028*/ 	.byte	0x04, 0x17
        /*002a*/ 	.short	(.L_33 - .L_32)
.L_32:
        /*002c*/ 	.word	0x00000000
        /*0030*/ 	.short	0x0000
        /*0032*/ 	.short	0x0000
        /*0034*/ 	.byte	0x00, 0xf5, 0x21, 0x00


	//----- nvinfo : EIATTR_SPARSE_MMA_MASK
	.align		4
.L_33:
        /*0038*/ 	.byte	0x03, 0x50
        /*003a*/ 	.short	0x0000


	//----- nvinfo : EIATTR_MAXREG_COUNT
	.align		4
        /*003c*/ 	.byte	0x03, 0x1b
        /*003e*/ 	.short	0x00ff


	//----- nvinfo : EIATTR_NUM_BARRIERS
	.align		4
        /*0040*/ 	.byte	0x02, 0x4c
        /*0042*/ 	.byte	0x01
	.zero		1


	//----- nvinfo : EIATTR_MERCURY_ISA_VERSION
	.align		4
        /*0044*/ 	.byte	0x03, 0x5f
        /*0046*/ 	.short	0x0101


	//----- nvinfo : EIATTR_COOP_GROUP_MASK_REGIDS
	.align		4
        /*0048*/ 	.byte	0x04, 0x29
        /*004a*/ 	.short	(.L_35 - .L_34)


	//   ....[0]....
.L_34:
        /*004c*/ 	.word	0xffffffff


	//   ....[1]....
        /*0050*/ 	.word	0xffffffff


	//   ....[2]....
        /*0054*/ 	.word	0xffffffff


	//----- nvinfo : EIATTR_COOP_GROUP_INSTR_OFFSETS
	.align		4
.L_35:
        /*0058*/ 	.byte	0x04, 0x28
        /*005a*/ 	.short	(.L_37 - .L_36)


	//   ....[0]....
.L_36:
        /*005c*/ 	.word	0x00000220


	//   ....[1]....
        /*0060*/ 	.word	0x00000820


	//   ....[2]....
        /*0064*/ 	.word	0x000009c0


	//----- nvinfo : EIATTR_VRC_CTA_INIT_COUNT
	.align		4
.L_37:
        /*0068*/ 	.byte	0x02, 0x4a
	.zero		1
	.zero		1


	//----- nvinfo : EIATTR_EXIT_INSTR_OFFSETS
	.align		4
        /*006c*/ 	.byte	0x04, 0x1c
        /*006e*/ 	.short	(.L_39 - .L_38)


	//   ....[0]....
.L_38:
        /*0070*/ 	.word	0x000009d0


	//   ....[1]....
        /*0074*/ 	.word	0x00000ad0


	//----- nvinfo : EIATTR_CRS_STACK_SIZE
	.align		4
.L_39:
        /*0078*/ 	.byte	0x04, 0x1e
        /*007a*/ 	.short	(.L_41 - .L_40)
.L_40:
        /*007c*/ 	.word	0x00000000


	//----- nvinfo : EIATTR_CBANK_PARAM_SIZE
	.align		4
.L_41:
        /*0080*/ 	.byte	0x03, 0x19
        /*0082*/ 	.short	0x0014


	//----- nvinfo : EIATTR_PARAM_CBANK
	.align		4
        /*0084*/ 	.byte	0x04, 0x0a
        /*0086*/ 	.short	(.L_43 - .L_42)
	.align		4
.L_42:
        /*0088*/ 	.word	index@(.nv.constant0._Z15fwtBatch1KernelPfS_i)
        /*008c*/ 	.short	0x0380
        /*008e*/ 	.short	0x0014


	//----- nvinfo : EIATTR_SW_WAR
	.align		4
.L_43:
        /*0090*/ 	.byte	0x04, 0x36
        /*0092*/ 	.short	(.L_45 - .L_44)
.L_44:
        /*0094*/ 	.word	0x00000008
.L_45:


//--------------------- .nv.callgraph             --------------------------
	.section	.nv.callgraph,"",@"SHT_CUDA_CALLGRAPH"
	.align	4
	.sectionentsize	8
	.align		4
        /*0000*/ 	.word	0x00000000
	.align		4
        /*0004*/ 	.word	0xffffffff
	.align		4
        /*0008*/ 	.word	0x00000000
	.align		4
        /*000c*/ 	.word	0xfffffffe
	.align		4
        /*0010*/ 	.word	0x00000000
	.align		4
        /*0014*/ 	.word	0xfffffffd
	.align		4
        /*0018*/ 	.word	0x00000000
	.align		4
        /*001c*/ 	.word	0xfffffffc


//--------------------- .text._Z15fwtBatch2KernelPfS_i --------------------------
	.section	.text._Z15fwtBatch2KernelPfS_i,"ax",@progbits
	.align	128
        .global         _Z15fwtBatch2KernelPfS_i
        .type           _Z15fwtBatch2KernelPfS_i,@function
        .size           _Z15fwtBatch2KernelPfS_i,(.L_x_14 - _Z15fwtBatch2KernelPfS_i)
        .other          _Z15fwtBatch2KernelPfS_i,@"STO_CUDA_ENTRY STV_DEFAULT"
_Z15fwtBatch2KernelPfS_i:
.text._Z15fwtBatch2KernelPfS_i:
[----:B------:R-:W-:Y:S01]  /*0000*/  LDC R1, c[0x0][0x37c] ;  /* 0x0000df00ff017b82 */ /* 0x000fe20000000800 */
[----:B------:R-:W0:Y:S07]  /*0010*/  S2R R3, SR_TID.X ;  /* 0x0000000000037919 */ /* 0x000e2e0000002100 */
[----:B------:R-:W0:Y:S01]  /*0020*/  S2UR UR4, SR_CTAID.X ;  /* 0x00000000000479c3 */ /* 0x000e220000002500 */
[----:B------:R-:W1:Y:S07]  /*0030*/  LDCU.128 UR8, c[0x0][0x380] ;  /* 0x00007000ff0877ac */ /* 0x000e6e0008000c00 */
[----:B------:R-:W0:Y:S01]  /*0040*/  LDC R4, c[0x0][0x360] ;  /* 0x0000d800ff047b82 */ /* 0x000e220000000800 */
[----:B------:R-:W2:Y:S07]  /*0050*/  LDCU UR5, c[0x0][0x370] ;  /* 0x00006e00ff0577ac */ /* 0x000eae0008000800 */
[----:B------:R-:W3:Y:S08]  /*0060*/  LDC R0, c[0x0][0x390] ;  /* 0x0000e400ff007b82 */ /* 0x000ef00000000800 */
[----:B------:R-:W4:Y:S01]  /*0070*/  S2UR UR6, SR_CTAID.Y ;  /* 0x00000000000679c3 */ /* 0x000f220000002600 */
[----:B0-----:R-:W-:Y:S01]  /*0080*/  IMAD R2, R4, UR4, R3 ;  /* 0x0000000404027c24 */ /* 0x001fe2000f8e0203 */
[----:B---3--:R-:W-:-:S04]  /*0090*/  IADD3 R3, PT, PT, R0, -0x1, RZ ;  /* 0xffffffff00037810 */ /* 0x008fc80007ffe0ff */
[----:B------:R-:W-:Y:S01]  /*00a0*/  LOP3.LUT R5, R3, R2, RZ, 0xc0, !PT ;  /* 0x0000000203057212 */ /* 0x000fe200078ec0ff */
[----:B--2---:R-:W-:Y:S01]  /*00b0*/  IMAD R3, R4, UR5, RZ ;  /* 0x0000000504037c24 */ /* 0x004fe2000f8e02ff */
[----:B------:R-:W0:Y:S02]  /*00c0*/  LDCU.64 UR4, c[0x0][0x358] ;  /* 0x00006b00ff0477ac */ /* 0x000e240008000a00 */
[----:B------:R-:W-:Y:S01]  /*00d0*/  IADD3 R2, PT, PT, R2, -R5, RZ ;  /* 0x8000000502027210 */ /* 0x000fe20007ffe0ff */
[----:B----4-:R-:W-:-:S03]  /*00e0*/  IMAD R3, R3, UR6, RZ ;  /* 0x0000000603037c24 */ /* 0x010fc6000f8e02ff */
[----:B------:R-:W-:-:S04]  /*00f0*/  LEA R2, R2, R5, 0x2 ;  /* 0x0000000502027211 */ /* 0x000fc800078e10ff */
[----:B------:R-:W-:-:S04]  /*0100*/  LEA R3, P0, R3, R2, 0x2 ;  /* 0x0000000203037211 */ /* 0x000fc800078010ff */
[----:B------:R-:W-:Y:S02]  /*0110*/  LEA.HI.X.SX32 R4, R2, RZ, 0x1, P0 ;  /* 0x000000ff02047211 */ /* 0x000fe400000f0eff */
[C---:B------:R-:W-:Y:S02]  /*0120*/  SHF.L.U32 R2, R3.reuse, 0x2, RZ ;  /* 0x0000000203027819 */ /* 0x040fe400000006ff */
[----:B------:R-:W-:Y:S02]  /*0130*/  SHF.L.U64.HI R3, R3, 0x2, R4 ;  /* 0x0000000203037819 */ /* 0x000fe40000010204 */
[----:B-1----:R-:W-:-:S04]  /*0140*/  IADD3 R6, P0, PT, R2, UR10, RZ ;  /* 0x0000000a02067c10 */ /* 0x002fc8000ff1e0ff */
[----:B------:R-:W-:-:S03]  /*0150*/  IADD3.X R7, PT, PT, R3, UR11, RZ, P0, !PT ;  /* 0x0000000b03077c10 */ /* 0x000fc600087fe4ff */
[C---:B------:R-:W-:Y:S02]  /*0160*/  IMAD.WIDE R8, R0.reuse, 0x4, R6 ;  /* 0x0000000400087825 */ /* 0x040fe400078e0206 */
[----:B0-----:R-:W2:Y:S02]  /*0170*/  LDG.E R6, desc[UR4][R6.64] ;  /* 0x0000000406067981 */ /* 0x001ea4000c1e1900 */
[C---:B------:R-:W-:Y:S02]  /*0180*/  IMAD.WIDE R10, R0.reuse, 0x4, R8 ;  /* 0x00000004000a7825 */ /* 0x040fe400078e0208 */
[----:B------:R-:W3:Y:S02]  /*0190*/  LDG.E R8, desc[UR4][R8.64] ;  /* 0x0000000408087981 */ /* 0x000ee4000c1e1900 */
[----:B------:R-:W-:Y:S02]  /*01a0*/  IMAD.WIDE R12, R0, 0x4, R10 ;  /* 0x00000004000c7825 */ /* 0x000fe400078e020a */
[----:B------:R-:W2:Y:S04]  /*01b0*/  LDG.E R11, desc[UR4][R10.64] ;  /* 0x000000040a0b7981 */ /* 0x000ea8000c1e1900 */
[----:B------:R-:W3:Y:S01]  /*01c0*/  LDG.E R13, desc[UR4][R12.64] ;  /* 0x000000040c0d7981 */ /* 0x000ee2000c1e1900 */
[----:B------:R-:W-:-:S04]  /*01d0*/  IADD3 R2, P0, PT, R2, UR8, RZ ;  /* 0x0000000802027c10 */ /* 0x000fc8000ff1e0ff */
[----:B------:R-:W-:-:S03]  /*01e0*/  IADD3.X R3, PT, PT, R3, UR9, RZ, P0, !PT ;  /* 0x0000000903037c10 */ /* 0x000fc600087fe4ff */
[----:B------:R-:W-:-:S04]  /*01f0*/  IMAD.WIDE R4, R0, 0x4, R2 ;  /* 0x0000000400047825 */ /* 0x000fc800078e0202 */
[C-C-:B--2---:R-:W-:Y:S01]  /*0200*/  FADD R14, R6.reuse, R11.reuse ;  /* 0x0000000b060e7221 */ /* 0x144fe20000000000 */
[----:B------:R-:W-:Y:S01]  /*0210*/  FADD R15, R6, -R11 ;  /* 0x8000000b060f7221 */ /* 0x000fe20000000000 */
[----:B------:R-:W-:-:S04]  /*0220*/  IMAD.WIDE R6, R0, 0x4, R4 ;  /* 0x0000000400067825 */ /* 0x000fc800078e0204 */
[C-C-:B---3--:R-:W-:Y:S01]  /*0230*/  FADD R17, R8.reuse, R13.reuse ;  /* 0x0000000d08117221 */ /* 0x148fe20000000000 */
[----:B------:R-:W-:-:S03]  /*0240*/  FADD R16, R8, -R13 ;  /* 0x8000000d08107221 */ /* 0x000fc60000000000 */
[C-C-:B------:R-:W-:Y:S01]  /*0250*/  FADD R11, R14.reuse, R17.reuse ;  /* 0x000000110e0b7221 */ /* 0x140fe20000000000 */
[----:B------:R-:W-:Y:S01]  /*0260*/  FADD R17, R14, -R17 ;  /* 0x800000110e117221 */ /* 0x000fe20000000000 */
[C-C-:B------:R-:W-:Y:S01]  /*0270*/  FADD R13, R15.reuse, R16.reuse ;  /* 0x000000100f0d7221 */ /* 0x140fe20000000000 */
[----:B------:R-:W-:Y:S01]  /*0280*/  FADD R15, R15, -R16 ;  /* 0x800000100f0f7221 */ /* 0x000fe20000000000 */
[----:B------:R-:W-:Y:S01]  /*0290*/  IMAD.WIDE R8, R0, 0x4, R6 ;  /* 0x0000000400087825 */ /* 0x000fe200078e0206 */
[----:B------:R-:W-:Y:S04]  /*02a0*/  STG.E desc[UR4][R2.64], R11 ;  /* 0x0000000b02007986 */ /* 0x000fe8000c101904 */
[----:B------:R-:W-:Y:S04]  /*02b0*/  STG.E desc[UR4][R4.64], R17 ;  /* 0x0000001104007986 */ /* 0x000fe8000c101904 */
[----:B------:R-:W-:Y:S04]  /*02c0*/  STG.E desc[UR4][R6.64], R13 ;  /* 0x0000000d06007986 */ /* 0x000fe8000c101904 */
[----:B------:R-:W-:Y:S01]  /*02d0*/  STG.E desc[UR4][R8.64], R15 ;  /* 0x0000000f08007986 */ /* 0x000fe2000c101904 */
[----:B------:R-:W-:Y:S05]  /*02e0*/  EXIT ;  /* 0x000000000000794d */ /* 0x000fea0003800000 */
.L_x_0:
[----:B------:R-:W-:-:S00]  /*02f0*/  BRA `(.L_x_0) ;  /* 0xfffffffc00fc7947 */ /* 0x000fc0000383ffff */
[----:B------:R-:W-:-:S00]  /*0300*/  NOP ;  /* 0x0000000000007918 */ /* 0x000fc00000000000 */
[----:B------:R-:W-:-:S00]  /*0310*/  NOP ;  /* 0x0000000000007918 */ /* 0x000fc00000000000 */
[----:B------:R-:W-:-:S00]  /*0320*/  NOP ;  /* 0x0000000000007918 */ /* 0x000fc00000000000 */
[----:B------:R-:W-:-:S00]  /*0330*/  NOP ;  /* 0x0000000000007918 */ /* 0x000fc00000000000 */
[----:B------:R-:W-:-:S00]  /*0340*/  NOP ;  /* 0x0000000000007918 */ /* 0x000fc00000000000 */
[----:B------:R-:W-:-:S00]  /*0350*/  NOP ;  /* 0x0000000000007918 */ /* 0x000fc00000000000 */
[----:B------:R-:W-:-:S00]  /*0360*/  NOP ;  /* 0x0000000000007918 */ /* 0x000fc00000000000 */
[----:B------:R-:W-:-:S00]  /*0370*/  NOP ;  /* 0x0000000000007918 */ /* 0x000fc00000000000 */
.L_x_14:


//--------------------- .text._Z15fwtBatch1KernelPfS_i --------------------------
	.section	.text._Z15fwtBatch1KernelPfS_i,"ax",@progbits
	.align	128
        .global         _Z15fwtBatch1KernelPfS_i
        .type           _Z15fwtBatch1KernelPfS_i,@function
        .size           _Z15fwtBatch1KernelPfS_i,(.L_x_15 - _Z15fwtBatch1KernelPfS_i)
        .other          _Z15fwtBatch1KernelPfS_i,@"STO_CUDA_ENTRY STV_DEFAULT"
_Z15fwtBatch1KernelPfS_i:
.text._Z15fwtBatch1KernelPfS_i:
[----:B------:R-:W-:Y:S01]  /*0000*/  LDC R1, c[0x0][0x37c] ;  /* 0x0000df00ff017b82 */ /* 0x000fe20000000800 */
[----:B------:R-:W0:Y:S01]  /*0010*/  S2R R0, SR_TID.X ;  /* 0x0000000000007919 */ /* 0x000e220000002100 */
[----:B------:R-:W1:Y:S06]  /*0020*/  LDCU UR6, c[0x0][0x390] ;  /* 0x00007200ff0677ac */ /* 0x000e6c0008000800 */
[----:B------:R-:W2:Y:S01]  /*0030*/  S2UR UR5, SR_CTAID.X ;  /* 0x00000000000579c3 */ /* 0x000ea20000002500 */
[----:B------:R-:W-:Y:S01]  /*0040*/  BSSY.RECONVERGENT B0, `(.L_x_1) ;  /* 0x0000018000007945 */ /* 0x000fe20003800200 */
[----:B------:R-:W-:Y:S01]  /*0050*/  UMOV UR4, 0x1 ;  /* 0x0000000100047882 */ /* 0x000fe20000000000 */
[----:B------:R-:W3:Y:S01]  /*0060*/  LDCU.64 UR10, c[0x0][0x358] ;  /* 0x00006b00ff0a77ac */ /* 0x000ee20008000a00 */
[----:B------:R-:W4:Y:S01]  /*0070*/  LDCU.64 UR8, c[0x0][0x388] ;  /* 0x00007100ff0877ac */ /* 0x000f220008000a00 */
[----:B-1----:R-:W-:-:S02]  /*0080*/  USHF.L.U32 UR4, UR4, UR6, URZ ;  /* 0x0000000604047299 */ /* 0x002fc400080006ff */
[----:B--2---:R-:W-:-:S04]  /*0090*/  USHF.L.U32 UR5, UR5, UR6, URZ ;  /* 0x0000000605057299 */ /* 0x004fc800080006ff */
[----:B------:R-:W-:Y:S01]  /*00a0*/  USHF.R.S32.HI UR12, URZ, 0x1f, UR5 ;  /* 0x0000001fff0c7899 */ /* 0x000fe20008011405 */
[----:B0-----:R-:W-:-:S13]  /*00b0*/  ISETP.GE.AND P0, PT, R0, UR4, PT ;  /* 0x0000000400007c0c */ /* 0x001fda000bf06270 */
[----:B---34-:R-:W-:Y:S05]  /*00c0*/  @P0 BRA `(.L_x_2) ;  /* 0x00000000003c0947 */ /* 0x018fea0003800000 */
[----:B------:R-:W0:Y:S01]  /*00d0*/  S2R R3, SR_CgaCtaId ;  /* 0x0000000000037919 */ /* 0x000e220000008800 */
[----:B------:R-:W1:Y:S01]  /*00e0*/  LDC R6, c[0x0][0x360] ;  /* 0x0000d800ff067b82 */ /* 0x000e620000000800 */
[----:B------:R-:W-:Y:S01]  /*00f0*/  MOV R2, 0x400 ;  /* 0x0000040000027802 */ /* 0x000fe20000000f00 */
[----:B------:R-:W-:-:S03]  /*0100*/  IMAD.MOV.U32 R5, RZ, RZ, R0 ;  /* 0x000000ffff057224 */ /* 0x000fc600078e0000 */
[----:B0-----:R-:W-:-:S07]  /*0110*/  LEA R4, R3, R2, 0x18 ;  /* 0x0000000203047211 */ /* 0x001fce00078ec0ff */
.L_x_3:
[----:B------:R-:W-:-:S04]  /*0120*/  IADD3 R3, P0, PT, R5, UR5, RZ ;  /* 0x0000000505037c10 */ /* 0x000fc8000ff1e0ff */
[----:B------:R-:W-:Y:S02]  /*0130*/  LEA.HI.X.SX32 R8, R5, UR12, 0x1, P0 ;  /* 0x0000000c05087c11 */ /* 0x000fe400080f0eff */
[----:B0-----:R-:W-:-:S04]  /*0140*/  LEA R2, P0, R3, UR8, 0x2 ;  /* 0x0000000803027c11 */ /* 0x001fc8000f8010ff */
[----:B------:R-:W-:-:S05]  /*0150*/  LEA.HI.X R3, R3, UR9, R8, 0x2, P0 ;  /* 0x0000000903037c11 */ /* 0x000fca00080f1408 */
[----:B------:R-:W2:Y:S01]  /*0160*/  LDG.E R2, desc[UR10][R2.64] ;  /* 0x0000000a02027981 */ /* 0x000ea2000c1e1900 */
[----:B------:R-:W-:Y:S01]  /*0170*/  IMAD R7, R5, 0x4, R4 ;  /* 0x0000000405077824 */ /* 0x000fe200078e0204 */
[----:B-1----:R-:W-:-:S04]  /*0180*/  IADD3 R5, PT, PT, R6, R5, RZ ;  /* 0x0000000506057210 */ /* 0x002fc80007ffe0ff */
[----:B------:R-:W-:Y:S01]  /*0190*/  ISETP.GE.AND P0, PT, R5, UR4, PT ;  /* 0x0000000405007c0c */ /* 0x000fe2000bf06270 */
[----:B--2---:R0:W-:-:S12]  /*01a0*/  STS [R7], R2 ;  /* 0x0000000207007388 */ /* 0x0041d80000000800 */
[----:B------:R-:W-:Y:S05]  /*01b0*/  @!P0 BRA `(.L_x_3) ;  /* 0xfffffffc00d88947 */ /* 0x000fea000383ffff */
.L_x_2:
[----:B------:R-:W-:Y:S05]  /*01c0*/  BSYNC.RECONVERGENT B0 ;  /* 0x0000000000007941 */ /* 0x000fea0003800200 */
.L_x_1:
[----:B------:R-:W-:Y:S01]  /*01d0*/  ULOP3.LUT UR6, UR6, 0x1, URZ, 0xc0, !UPT ;  /* 0x0000000106067892 */ /* 0x000fe2000f8ec0ff */
[----:B------:R-:W-:-:S03]  /*01e0*/  UMOV UR8, 0x1 ;  /* 0x0000000100087882 */ /* 0x000fc60000000000 */
[----:B------:R-:W-:-:S09]  /*01f0*/  UISETP.NE.U32.AND UP0, UPT, UR6, 0x1, UPT ;  /* 0x000000010600788c */ /* 0x000fd2000bf05070 */
[----:B------:R-:W-:Y:S05]  /*0200*/  BRA.U UP0, `(.L_x_4) ;  /* 0x0000000500647547 */ /* 0x000fea000b800000 */
[----:B------:R-:W-:Y:S01]  /*0210*/  USHF.R.S32.HI UR9, URZ, 0x1, UR4 ;  /* 0x00000001ff097899 */ /* 0x000fe20008011404 */
[----:B------:R-:W-:Y:S05]  /*0220*/  BAR.SYNC.DEFER_BLOCKING 0x0 ;  /* 0x0000000000007b1d */ /* 0x000fea0000010000 */
[----:B------:R-:W-:Y:S01]  /*0230*/  ISETP.GE.AND P0, PT, R0, UR9, PT ;  /* 0x0000000900007c0c */ /* 0x000fe2000bf06270 */
[----:B------:R-:W-:Y:S01]  /*0240*/  UMOV UR8, 0x2 ;  /* 0x0000000200087882 */ /* 0x000fe20000000000 */
[----:B------:R-:W-:Y:S11]  /*0250*/  BSSY.RECONVERGENT B0, `(.L_x_4) ;  /* 0x0000054000007945 */ /* 0x000ff60003800200 */
[----:B------:R-:W-:Y:S05]  /*0260*/  @P0 BRA `(.L_x_5) ;  /* 0x0000000400480947 */ /* 0x000fea0003800000 */
[----:B------:R-:W1:Y:S01]  /*0270*/  LDC R3, c[0x0][0x360] ;  /* 0x0000d800ff037b82 */ /* 0x000e620000000800 */
[----:B------:R-:W-:Y:S01]  /*0280*/  BSSY.RECONVERGENT B1, `(.L_x_6) ;  /* 0x000002e000017945 */ /* 0x000fe20003800200 */
[----:B-1----:R-:W1:Y:S01]  /*0290*/  I2F.U32.RP R8, R3 ;  /* 0x0000000300087306 */ /* 0x002e620000209000 */
[----:B0-----:R-:W-:Y:S02]  /*02a0*/  IADD3 R2, PT, PT, R0, R3, RZ ;  /* 0x0000000300027210 */ /* 0x001fe40007ffe0ff */
[----:B------:R-:W-:Y:S02]  /*02b0*/  ISETP.NE.U32.AND P2, PT, R3, RZ, PT ;  /* 0x000000ff0300720c */ /* 0x000fe40003f45070 */
[C---:B------:R-:W-:Y:S02]  /*02c0*/  ISETP.GE.U32.AND P0, PT, R2.reuse, UR9, PT ;  /* 0x0000000902007c0c */ /* 0x040fe4000bf06070 */
[----:B------:R-:W-:Y:S01]  /*02d0*/  VIMNMX.U32 R7, PT, PT, R2, UR9, !PT ;  /* 0x0000000902077c48 */ /* 0x000fe2000ffe0000 */
[----:B-1----:R-:W0:Y:S02]  /*02e0*/  MUFU.RCP R8, R8 ;  /* 0x0000000800087308 */ /* 0x002e240000001000 */
[----:B0-----:R-:W-:-:S06]  /*02f0*/  VIADD R4, R8, 0xffffffe ;  /* 0x0ffffffe08047836 */ /* 0x001fcc0000000000 */
[----:B------:R0:W1:Y:S02]  /*0300*/  F2I.FTZ.U32.TRUNC.NTZ R5, R4 ;  /* 0x0000000400057305 */ /* 0x000064000021f000 */
[----:B0-----:R-:W-:Y:S02]  /*0310*/  IMAD.MOV.U32 R4, RZ, RZ, RZ ;  /* 0x000000ffff047224 */ /* 0x001fe400078e00ff */
[----:B-1----:R-:W-:-:S04]  /*0320*/  IMAD.MOV R6, RZ, RZ, -R5 ;  /* 0x000000ffff067224 */ /* 0x002fc800078e0a05 */
[----:B------:R-:W-:Y:S01]  /*0330*/  IMAD R9, R6, R3, RZ ;  /* 0x0000000306097224 */ /* 0x000fe200078e02ff */
[----:B------:R-:W-:-:S03]  /*0340*/  SEL R6, RZ, 0x1, P0 ;  /* 0x00000001ff067807 */ /* 0x000fc60000000000 */
[----:B------:R-:W-:Y:S01]  /*0350*/  IMAD.HI.U32 R5, R5, R9, R4 ;  /* 0x0000000905057227 */ /* 0x000fe200078e0004 */
[----:B------:R-:W-:-:S05]  /*0360*/  IADD3 R2, PT, PT, R7, -R2, -R6 ;  /* 0x8000000207027210 */ /* 0x000fca0007ffe806 */
[----:B------:R-:W-:-:S04]  /*0370*/  IMAD.HI.U32 R5, R5, R2, RZ ;  /* 0x0000000205057227 */ /* 0x000fc800078e00ff */
[----:B------:R-:W-:-:S04]  /*0380*/  IMAD.MOV R4, RZ, RZ, -R5 ;  /* 0x000000ffff047224 */ /* 0x000fc800078e0a05 */
[----:B------:R-:W-:-:S05]  /*0390*/  IMAD R2, R3, R4, R2 ;  /* 0x0000000403027224 */ /* 0x000fca00078e0202 */
[----:B------:R-:W-:-:S13]  /*03a0*/  ISETP.GE.U32.AND P0, PT, R2, R3, PT ;  /* 0x000000030200720c */ /* 0x000fda0003f06070 */
[----:B------:R-:W-:Y:S01]  /*03b0*/  @P0 IADD3 R2, PT, PT, R2, -R3, RZ ;  /* 0x8000000302020210 */ /* 0x000fe20007ffe0ff */
[----:B------:R-:W-:-:S03]  /*03c0*/  @P0 VIADD R5, R5, 0x1 ;  /* 0x0000000105050836 */ /* 0x000fc60000000000 */
[----:B------:R-:W-:-:S13]  /*03d0*/  ISETP.GE.U32.AND P1, PT, R2, R3, PT ;  /* 0x000000030200720c */ /* 0x000fda0003f26070 */
[----:B------:R-:W-:Y:S01]  /*03e0*/  @P1 VIADD R5, R5, 0x1 ;  /* 0x0000000105051836 */ /* 0x000fe20000000000 */
[----:B------:R-:W-:-:S04]  /*03f0*/  @!P2 LOP3.LUT R5, RZ, R3, RZ, 0x33, !PT ;  /* 0x00000003ff05a212 */ /* 0x000fc800078e33ff */
[----:B------:R-:W-:-:S04]  /*0400*/  IADD3 R5, PT, PT, R6, R5, RZ ;  /* 0x0000000506057210 */ /* 0x000fc80007ffe0ff */
[C---:B------:R-:W-:Y:S02]  /*0410*/  LOP3.LUT R2, R5.reuse, 0x3, RZ, 0xc0, !PT ;  /* 0x0000000305027812 */ /* 0x040fe400078ec0ff */
[----:B------:R-:W-:Y:S02]  /*0420*/  ISETP.GE.U32.AND P1, PT, R5, 0x3, PT ;  /* 0x000000030500780c */ /* 0x000fe40003f26070 */
[----:B------:R-:W-:Y:S01]  /*0430*/  ISETP.NE.AND P0, PT, R2, 0x3, PT ;  /* 0x000000030200780c */ /* 0x000fe20003f05270 */
[----:B------:R-:W-:-:S12]  /*0440*/  IMAD.MOV.U32 R2, RZ, RZ, R0 ;  /* 0x000000ffff027224 */ /* 0x000fd800078e0000 */
[----:B------:R-:W-:Y:S05]  /*0450*/  @!P0 BRA `(.L_x_7) ;  /* 0x0000000000408947 */ /* 0x000fea0003800000 */
[----:B------:R-:W0:Y:S01]  /*0460*/  S2UR UR7, SR_CgaCtaId ;  /* 0x00000000000779c3 */ /* 0x000e220000008800 */
[----:B------:R-:W-:Y:S01]  /*0470*/  VIADD R2, R5, 0x1 ;  /* 0x0000000105027836 */ /* 0x000fe20000000000 */
[----:B------:R-:W-:-:S04]  /*0480*/  UMOV UR6, 0x400 ;  /* 0x0000040000067882 */ /* 0x000fc80000000000 */
[----:B------:R-:W-:-:S04]  /*0490*/  LOP3.LUT R4, R2, 0x3, RZ, 0xc0, !PT ;  /* 0x0000000302047812 */ /* 0x000fc800078ec0ff */
[C---:B------:R-:W-:Y:S01]  /*04a0*/  IADD3 R5, PT, PT, -R4.reuse, RZ, RZ ;  /* 0x000000ff04057210 */ /* 0x040fe20007ffe1ff */
[----:B------:R-:W-:Y:S01]  /*04b0*/  IMAD R2, R4, R3, R0 ;  /* 0x0000000304027224 */ /* 0x000fe200078e0200 */
[----:B0-----:R-:W-:-:S06]  /*04c0*/  ULEA UR6, UR7, UR6, 0x18 ;  /* 0x0000000607067291 */ /* 0x001fcc000f8ec0ff */
[----:B------:R-:W-:-:S07]  /*04d0*/  LEA R4, R0, UR6, 0x3 ;  /* 0x0000000600047c11 */ /* 0x000fce000f8e18ff */
.L_x_8:
[----:B------:R-:W0:Y:S01]  /*04e0*/  LDS.64 R6, [R4] ;  /* 0x0000000004067984 */ /* 0x000e220000000a00 */
[----:B------:R-:W-:-:S05]  /*04f0*/  VIADD R5, R5, 0x1 ;  /* 0x0000000105057836 */ /* 0x000fca0000000000 */
[----:B------:R-:W-:Y:S01]  /*0500*/  ISETP.NE.AND P0, PT, R5, RZ, PT ;  /* 0x000000ff0500720c */ /* 0x000fe20003f05270 */
[C-C-:B0-----:R-:W-:Y:S01]  /*0510*/  FADD R8, R6.reuse, R7.reuse ;  /* 0x0000000706087221 */ /* 0x141fe20000000000 */
[----:B------:R-:W-:-:S05]  /*0520*/  FADD R9, R6, -R7 ;  /* 0x8000000706097221 */ /* 0x000fca0000000000 */
[----:B------:R0:W-:Y:S02]  /*0530*/  STS.64 [R4], R8 ;  /* 0x0000000804007388 */ /* 0x0001e40000000a00 */
[----:B0-----:R-:W-:-:S04]  /*0540*/  IMAD R4, R3, 0x8, R4 ;  /* 0x0000000803047824 */ /* 0x001fc800078e0204 */
[----:B------:R-:W-:Y:S05]  /*0550*/  @P0 BRA `(.L_x_8) ;  /* 0xfffffffc00e00947 */ /* 0x000fea000383ffff */
.L_x_7:
[----:B------:R-:W-:Y:S05]  /*0560*/  BSYNC.RECONVERGENT B1 ;  /* 0x0000000000017941 */ /* 0x000fea0003800200 */
.L_x_6:
[----:B------:R-:W-:Y:S05]  /*0570*/  @!P1 BRA `(.L_x_5) ;  /* 0x0000000000849947 */ /* 0x000fea0003800000 */
[----:B------:R-:W0:Y:S01]  /*0580*/  S2UR UR7, SR_CgaCtaId ;  /* 0x00000000000779c3 */ /* 0x000e220000008800 */
[----:B------:R-:W-:Y:S01]  /*0590*/  UMOV UR6, 0x400 ;  /* 0x0000040000067882 */ /* 0x000fe20000000000 */
[----:B------:R-:W-:-:S05]  /*05a0*/  SHF.L.U32 R18, R2, 0x3, RZ ;  /* 0x0000000302127819 */ /* 0x000fca00000006ff */
[C-C-:B------:R-:W-:Y:S02]  /*05b0*/  IMAD R19, R3.reuse, 0x10, R18.reuse ;  /* 0x0000001003137824 */ /* 0x140fe400078e0212 */
[C-C-:B------:R-:W-:Y:S02]  /*05c0*/  IMAD R21, R3.reuse, 0x18, R18.reuse ;  /* 0x0000001803157824 */ /* 0x140fe400078e0212 */
[----:B------:R-:W-:Y:S01]  /*05d0*/  IMAD R23, R3, 0x8, R18 ;  /* 0x0000000803177824 */ /* 0x000fe200078e0212 */
[----:B0-----:R-:W-:-:S06]  /*05e0*/  ULEA UR6, UR7, UR6, 0x18 ;  /* 0x0000000607067291 */ /* 0x001fcc000f8ec0ff */
[----:B------:R-:W-:-:S07]  /*05f0*/  MOV R4, UR6 ;  /* 0x0000000600047c02 */ /* 0x000fce0008000f00 */
.L_x_9:
[----:B------:R-:W-:Y:S01]  /*0600*/  IMAD.IADD R5, R18, 0x1, R4 ;  /* 0x0000000112057824 */ /* 0x000fe200078e0204 */
[----:B------:R-:W-:-:S04]  /*0610*/  IADD3 R2, PT, PT, R3, R2, R3 ;  /* 0x0000000203027210 */ /* 0x000fc80007ffe003 */
[----:B------:R-:W0:Y:S01]  /*0620*/  LDS.64 R6, [R5] ;  /* 0x0000000005067984 */ /* 0x000e220000000a00 */
[----:B------:R-:W-:-:S04]  /*0630*/  IADD3 R2, PT, PT, R3, R2, R3 ;  /* 0x0000000203027210 */ /* 0x000fc80007ffe003 */
[----:B------:R-:W-:Y:S01]  /*0640*/  ISETP.GE.AND P0, PT, R2, UR9, PT ;  /* 0x0000000902007c0c */ /* 0x000fe2000bf06270 */
[C-C-:B0-----:R-:W-:Y:S01]  /*0650*/  FADD R8, R6.reuse, R7.reuse ;  /* 0x0000000706087221 */ /* 0x141fe20000000000 */
[----:B------:R-:W-:Y:S01]  /*0660*/  FADD R9, R6, -R7 ;  /* 0x8000000706097221 */ /* 0x000fe20000000000 */
[----:B------:R-:W-:Y:S01]  /*0670*/  IMAD.IADD R6, R23, 0x1, R4 ;  /* 0x0000000117067824 */ /* 0x000fe200078e0204 */
[----:B------:R-:W-:-:S03]  /*0680*/  IADD3 R7, PT, PT, R19, R4, RZ ;  /* 0x0000000413077210 */ /* 0x000fc60007ffe0ff */
[----:B------:R-:W-:Y:S04]  /*0690*/  STS.64 [R5], R8 ;  /* 0x0000000805007388 */ /* 0x000fe80000000a00 */
[----:B-1----:R-:W0:Y:S02]  /*06a0*/  LDS.64 R10, [R6] ;  /* 0x00000000060a7984 */ /* 0x002e240000000a00 */
[C-C-:B0-----:R-:W-:Y:S01]  /*06b0*/  FADD R12, R10.reuse, R11.reuse ;  /* 0x0000000b0a0c7221 */ /* 0x141fe20000000000 */
[----:B------:R-:W-:-:S05]  /*06c0*/  FADD R13, R10, -R11 ;  /* 0x8000000b0a0d7221 */ /* 0x000fca0000000000 */
[----:B------:R-:W-:Y:S04]  /*06d0*/  STS.64 [R6], R12 ;  /* 0x0000000c06007388 */ /* 0x000fe80000000a00 */
[----:B------:R-:W0:Y:S02]  /*06e0*/  LDS.64 R10, [R7] ;  /* 0x00000000070a7984 */ /* 0x000e240000000a00 */
[C-C-:B0-----:R-:W-:Y:S01]  /*06f0*/  FADD R14, R10.reuse, R11.reuse ;  /* 0x0000000b0a0e7221 */ /* 0x141fe20000000000 */
[----:B------:R-:W-:Y:S01]  /*0700*/  FADD R15, R10, -R11 ;  /* 0x8000000b0a0f7221 */ /* 0x000fe20000000000 */
[--C-:B------:R-:W-:Y:S02]  /*0710*/  IMAD.IADD R10, R21, 0x1, R4.reuse ;  /* 0x00000001150a7824 */ /* 0x100fe400078e0204 */
[----:B------:R-:W-:-:S02]  /*0720*/  IMAD R4, R3, 0x20, R4 ;  /* 0x0000002003047824 */ /* 0x000fc400078e0204 */
[----:B------:R-:W-:Y:S04]  /*0730*/  STS.64 [R7], R14 ;  /* 0x0000000e07007388 */ /* 0x000fe80000000a00 */
[----:B------:R-:W0:Y:S02]  /*0740*/  LDS.64 R8, [R10] ;  /* 0x000000000a087984 */ /* 0x000e240000000a00 */
[C-C-:B0-----:R-:W-:Y:S01]  /*0750*/  FADD R16, R8.reuse, R9.reuse ;  /* 0x0000000908107221 */ /* 0x141fe20000000000 */
[----:B------:R-:W-:-:S05]  /*0760*/  FADD R17, R8, -R9 ;  /* 0x8000000908117221 */ /* 0x000fca0000000000 */
[----:B------:R1:W-:Y:S01]  /*0770*/  STS.64 [R10], R16 ;  /* 0x000000100a007388 */ /* 0x0003e20000000a00 */
[----:B------:R-:W-:Y:S05]  /*0780*/  @!P0 BRA `(.L_x_9) ;  /* 0xfffffffc009c8947 */ /* 0x000fea000383ffff */
.L_x_5:
[----:B------:R-:W-:Y:S05]  /*0790*/  BSYNC.RECONVERGENT B0 ;  /* 0x0000000000007941 */ /* 0x000fea0003800200 */
.L_x_4:
[----:B------:R-:W-:Y:S02]  /*07a0*/  USHF.R.S32.HI UR9, URZ, 0x2, UR4 ;  /* 0x00000002ff097899 */ /* 0x000fe40008011404 */
[----:B------:R-:W-:Y:S02]  /*07b0*/  ISETP.GE.AND P0, PT, R0, UR4, PT ;  /* 0x0000000400007c0c */ /* 0x000fe4000bf06270 */
[----:B------:R-:W-:-:S09]  /*07c0*/  UISETP.GT.AND UP0, UPT, UR8, UR9, UPT ;  /* 0x000000090800728c */ /* 0x000fd2000bf04270 */
[----:B------:R-:W-:Y:S05]  /*07d0*/  BRA.U UP0, `(.L_x_10) ;  /* 0x0000000100787547 */ /* 0x000fea000b800000 */
[----:B------:R-:W2:Y:S01]  /*07e0*/  S2UR UR7, SR_CgaCtaId ;  /* 0x00000000000779c3 */ /* 0x000ea20000008800 */
[----:B------:R-:W-:Y:S02]  /*07f0*/  UMOV UR6, 0x400 ;  /* 0x0000040000067882 */ /* 0x000fe40000000000 */
[----:B--2---:R-:W-:-:S12]  /*0800*/  ULEA UR6, UR7, UR6, 0x18 ;  /* 0x0000000607067291 */ /* 0x004fd8000f8ec0ff */
.L_x_11:
[----:B------:R-:W-:Y:S01]  /*0810*/  UIADD3 UR7, UPT, UPT, UR8, -0x1, URZ ;  /* 0xffffffff08077890 */ /* 0x000fe2000fffe0ff */
[----:B------:R-:W-:Y:S05]  /*0820*/  BAR.SYNC.DEFER_BLOCKING 0x0 ;  /* 0x0000000000007b1d */ /* 0x000fea0000010000 */
[----:B--2---:R-:W-:Y:S01]  /*0830*/  LOP3.LUT R3, R0, UR7, RZ, 0xc0, !PT ;  /* 0x0000000700037c12 */ /* 0x004fe2000f8ec0ff */
[----:B------:R-:W-:-:S03]  /*0840*/  USHF.L.U32 UR8, UR8, 0x2, URZ ;  /* 0x0000000208087899 */ /* 0x000fc600080006ff */
[----:B0-----:R-:W-:Y:S01]  /*0850*/  IADD3 R2, PT, PT, R0, -R3, RZ ;  /* 0x8000000300027210 */ /* 0x001fe20007ffe0ff */
[----:B------:R-:W-:-:S04]  /*0860*/  UISETP.GT.AND UP0, UPT, UR8, UR9, UPT ;  /* 0x000000090800728c */ /* 0x000fc8000bf04270 */
[----:B------:R-:W-:-:S05]  /*0870*/  IMAD R2, R2, 0x4, R3 ;  /* 0x0000000402027824 */ /* 0x000fca00078e0203 */
[----:B------:R-:W-:-:S04]  /*0880*/  LEA R2, R2, UR6, 0x2 ;  /* 0x0000000602027c11 */ /* 0x000fc8000f8e10ff */
[----:B------:R-:W-:Y:S01]  /*0890*/  IADD3 R4, PT, PT, R2, UR8, RZ ;  /* 0x0000000802047c10 */ /* 0x000fe2000fffe0ff */
[----:B------:R-:W-:Y:S04]  /*08a0*/  LDS R3, [R2] ;  /* 0x0000000002037984 */ /* 0x000fe80000000800 */
[----:B------:R-:W-:Y:S01]  /*08b0*/  VIADD R6, R4, UR8 ;  /* 0x0000000804067c36 */ /* 0x000fe20008000000 */
[----:B------:R-:W-:Y:S04]  /*08c0*/  LDS R5, [R2+UR8] ;  /* 0x0000000802057984 */ /* 0x000fe80008000800 */
[----:B------:R-:W0:Y:S04]  /*08d0*/  LDS R8, [R4+UR8] ;  /* 0x0000000804087984 */ /* 0x000e280008000800 */
[----:B-1----:R-:W1:Y:S01]  /*08e0*/  LDS R10, [R6+UR8] ;  /* 0x00000008060a7984 */ /* 0x002e620008000800 */
[C-C-:B0-----:R-:W-:Y:S01]  /*08f0*/  FADD R7, R3.reuse, R8.reuse ;  /* 0x0000000803077221 */ /* 0x141fe20000000000 */
[----:B------:R-:W-:Y:S01]  /*0900*/  FADD R3, R3, -R8 ;  /* 0x8000000803037221 */ /* 0x000fe20000000000 */
[C-C-:B-1----:R-:W-:Y:S01]  /*0910*/  FADD R12, R5.reuse, R10.reuse ;  /* 0x0000000a050c7221 */ /* 0x142fe20000000000 */
[----:B------:R-:W-:-:S03]  /*0920*/  FADD R10, R5, -R10 ;  /* 0x8000000a050a7221 */ /* 0x000fc60000000000 */
[C-C-:B------:R-:W-:Y:S01]  /*0930*/  FADD R5, R7.reuse, R12.reuse ;  /* 0x0000000c07057221 */ /* 0x140fe20000000000 */
[----:B------:R-:W-:Y:S01]  /*0940*/  FADD R7, R7, -R12 ;  /* 0x8000000c07077221 */ /* 0x000fe20000000000 */
[C-C-:B------:R-:W-:Y:S01]  /*0950*/  FADD R9, R3.reuse, R10.reuse ;  /* 0x0000000a03097221 */ /* 0x140fe20000000000 */
[----:B------:R-:W-:Y:S02]  /*0960*/  FADD R3, R3, -R10 ;  /* 0x8000000a03037221 */ /* 0x000fe40000000000 */
[----:B------:R2:W-:Y:S04]  /*0970*/  STS [R2], R5 ;  /* 0x0000000502007388 */ /* 0x0005e80000000800 */
[----:B------:R2:W-:Y:S04]  /*0980*/  STS [R2+UR8], R7 ;  /* 0x0000000702007988 */ /* 0x0005e80008000808 */
[----:B------:R2:W-:Y:S04]  /*0990*/  STS [R4+UR8], R9 ;  /* 0x0000000904007988 */ /* 0x0005e80008000808 */
[----:B------:R2:W-:Y:S01]  /*09a0*/  STS [R6+UR8], R3 ;  /* 0x0000000306007988 */ /* 0x0005e20008000808 */
[----:B------:R-:W-:Y:S05]  /*09b0*/  BRA.U !UP0, `(.L_x_11) ;  /* 0xfffffffd08947547 */ /* 0x000fea000b83ffff */
.L_x_10:
[----:B------:R-:W-:Y:S06]  /*09c0*/  BAR.SYNC.DEFER_BLOCKING 0x0 ;  /* 0x0000000000007b1d */ /* 0x000fec0000010000 */
[----:B------:R-:W-:Y:S05]  /*09d0*/  @P0 EXIT ;  /* 0x000000000000094d */ /* 0x000fea0003800000 */
[----:B------:R-:W3:Y:S01]  /*09e0*/  S2UR UR7, SR_CgaCtaId ;  /* 0x00000000000779c3 */ /* 0x000ee20000008800 */
[----:B------:R-:W-:Y:S01]  /*09f0*/  UMOV UR6, 0x400 ;  /* 0x0000040000067882 */ /* 0x000fe20000000000 */
[----:B------:R-:W4:Y:S01]  /*0a00*/  LDCU UR8, c[0x0][0x360] ;  /* 0x00006c00ff0877ac */ /* 0x000f220008000800 */
[----:B------:R-:W0:Y:S02]  /*0a10*/  LDCU.64 UR14, c[0x0][0x380] ;  /* 0x00007000ff0e77ac */ /* 0x000e240008000a00 */
[----:B0--34-:R-:W-:-:S12]  /*0a20*/  ULEA UR6, UR7, UR6, 0x18 ;  /* 0x0000000607067291 */ /* 0x019fd8000f8ec0ff */
.L_x_12:
[C---:B--2---:R-:W-:Y:S02]  /*0a30*/  LEA R4, R0.reuse, UR6, 0x2 ;  /* 0x0000000600047c11 */ /* 0x044fe4000f8e10ff */
[----:B0-----:R-:W-:-:S03]  /*0a40*/  IADD3 R3, P0, PT, R0, UR5, RZ ;  /* 0x0000000500037c10 */ /* 0x001fc6000ff1e0ff */
[----:B------:R-:W0:Y:S01]  /*0a50*/  LDS R5, [R4] ;  /* 0x0000000004057984 */ /* 0x000e220000000800 */
[C---:B------:R-:W-:Y:S02]  /*0a60*/  LEA.HI.X.SX32 R6, R0.reuse, UR12, 0x1, P0 ;  /* 0x0000000c00067c11 */ /* 0x040fe400080f0eff */
[C---:B------:R-:W-:Y:S02]  /*0a70*/  LEA R2, P0, R3.reuse, UR14, 0x2 ;  /* 0x0000000e03027c11 */ /* 0x040fe4000f8010ff */
[----:B------:R-:W-:Y:S02]  /*0a80*/  IADD3 R0, PT, PT, R0, UR8, RZ ;  /* 0x0000000800007c10 */ /* 0x000fe4000fffe0ff */
[----:B------:R-:W-:Y:S02]  /*0a90*/  LEA.HI.X R3, R3, UR15, R6, 0x2, P0 ;  /* 0x0000000f03037c11 */ /* 0x000fe400080f1406 */
[----:B------:R-:W-:-:S03]  /*0aa0*/  ISETP.GE.AND P0, PT, R0, UR4, PT ;  /* 0x0000000400007c0c */ /* 0x000fc6000bf06270 */
[----:B0-----:R0:W-:Y:S10]  /*0ab0*/  STG.E desc[UR10][R2.64], R5 ;  /* 0x0000000502007986 */ /* 0x0011f4000c10190a */
[----:B------:R-:W-:Y:S05]  /*0ac0*/  @!P0 BRA `(.L_x_12) ;  /* 0xfffffffc00d88947 */ /* 0x000fea000383ffff */
[----:B------:R-:W-:Y:S05]  /*0ad0*/  EXIT ;  /* 0x000000000000794d */ /* 0x000fea0003800000 */
.L_x_13:
        /* <DEDUP_REMOVED lines=10> */
.L_x_15:


//--------------------- .nv.shared._Z15fwtBatch2KernelPfS_i --------------------------
	.section	.nv.shared._Z15fwtBatch2KernelPfS_i,"aw",@nobits
	.sectionflags	@""
	.align	16
	.zero		1024


//--------------------- .nv.shared.reserved.0     --------------------------
	.section	.nv.shared.reserved.0,"aw",@nobits
	.weak		__nv_reservedSMEM_offset_0_alias
	.size		__nv_reservedSMEM_offset_0_alias, 0, 64
	.other		__nv_reservedSMEM_offset_0_alias,@"STO_CUDA_RESERVED_SHARED STV_DEFAULT"
__nv_reservedSMEM_offset_0_alias:
	.zero		0
	.zero		64


//--------------------- .nv.shared._Z15fwtBatch1KernelPfS_i --------------------------
	.section	.nv.shared._Z15fwtBatch1KernelPfS_i,"aw",@nobits
	.sectionflags	@""
	.align	16
	.zero		1024


//--------------------- .nv.constant0._Z15fwtBatch2KernelPfS_i --------------------------
	.section	.nv.constant0._Z15fwtBatch2KernelPfS_i,"a",@progbits
	.sectionflags	@""
	.align	4
.nv.constant0._Z15fwtBatch2KernelPfS_i:
	.zero		916


//--------------------- .nv.constant0._Z15fwtBatch1KernelPfS_i --------------------------
	.section	.nv.constant0._Z15fwtBatch1KernelPfS_i,"a",@progbits
	.sectionflags	@""
	.align	4
.nv.constant0._Z15fwtBatch1KernelPfS_i:
	.zero		916


//--------------------- SYMBOLS --------------------------

	.type		.nv.reservedSmem.offset0,@object
	.size		.nv.reservedSmem.offset0,0x4
	.type		.nv.reservedSmem.cap,@object
	.size		.nv.reservedSmem.cap,0x4
